	.headerflags	@"EF_CUDA_TEXMODE_UNIFIED EF_CUDA_64BIT_ADDRESS EF_CUDA_SM86 EF_CUDA_VIRTUAL_SM(EF_CUDA_SM86)"
	.elftype	@"ET_EXEC"


//--------------------- .nv.info                  --------------------------
	.section	.nv.info,"",@"SHT_CUDA_INFO"
	.align	4


	//----- nvinfo : EIATTR_REGCOUNT
	.align		4
        /*0000*/ 	.byte	0x04, 0x2f
        /*0002*/ 	.short	(.L_1 - .L_0)
	.align		4
.L_0:
        /*0004*/ 	.word	index@(triton_poi_fused_add_mul_18)
        /*0008*/ 	.word	0x00000016


	//----- nvinfo : EIATTR_MIN_STACK_SIZE
	.align		4
.L_1:
        /*000c*/ 	.byte	0x04, 0x12
        /*000e*/ 	.short	(.L_3 - .L_2)
	.align		4
.L_2:
        /*0010*/ 	.word	index@(triton_poi_fused_add_mul_18)
        /*0014*/ 	.word	0x00000000


	//----- nvinfo : EIATTR_FRAME_SIZE
	.align		4
.L_3:
        /*0018*/ 	.byte	0x04, 0x11
        /*001a*/ 	.short	(.L_5 - .L_4)
	.align		4
.L_4:
        /*001c*/ 	.word	index@(triton_poi_fused_add_mul_18)
        /*0020*/ 	.word	0x00000000


	//----- nvinfo : EIATTR_MIN_STACK_SIZE
	.align		4
.L_5:
        /*0024*/ 	.byte	0x04, 0x12
        /*0026*/ 	.short	(.L_7 - .L_6)
	.align		4
.L_6:
        /*0028*/ 	.word	index@(triton_poi_fused_add_mul_18)
        /*002c*/ 	.word	0x00000000
.L_7:


//--------------------- .nv.info.triton_poi_fused_add_mul_18 --------------------------
	.section	.nv.info.triton_poi_fused_add_mul_18,"",@"SHT_CUDA_INFO"
	.sectionflags	@""
	.align	4


	//----- nvinfo : EIATTR_CUDA_API_VERSION
	.align		4
        /*0000*/ 	.byte	0x04, 0x37
        /*0002*/ 	.short	(.L_9 - .L_8)
.L_8:
        /*0004*/ 	.word	0x0000007c


	//----- nvinfo : EIATTR_SW2861232_WAR
	.align		4
.L_9:
        /*0008*/ 	.byte	0x01, 0x35
	.zero		2


	//----- nvinfo : EIATTR_PARAM_CBANK
	.align		4
        /*000c*/ 	.byte	0x04, 0x0a
        /*000e*/ 	.short	(.L_11 - .L_10)
	.align		4
.L_10:
        /*0010*/ 	.word	index@(.nv.constant0.triton_poi_fused_add_mul_18)
        /*0014*/ 	.short	0x0160
        /*0016*/ 	.short	0x0050


	//----- nvinfo : EIATTR_CBANK_PARAM_SIZE
	.align		4
.L_11:
        /*0018*/ 	.byte	0x03, 0x19
        /*001a*/ 	.short	0x0050


	//----- nvinfo : EIATTR_KPARAM_INFO
	.align		4
        /*001c*/ 	.byte	0x04, 0x17
        /*001e*/ 	.short	(.L_13 - .L_12)
.L_12:
        /*0020*/ 	.word	0x00000000
        /*0024*/ 	.short	0x0009
        /*0026*/ 	.short	0x0048
        /*0028*/ 	.byte	0x00, 0xf4, 0x21, 0x00


	//----- nvinfo : EIATTR_KPARAM_INFO
	.align		4
.L_13:
        /*002c*/ 	.byte	0x04, 0x17
        /*002e*/ 	.short	(.L_15 - .L_14)
.L_14:
        /*0030*/ 	.word	0x00000000
        /*0034*/ 	.short	0x0008
        /*0036*/ 	.short	0x0040
        /*0038*/ 	.byte	0x00, 0xf0, 0x11, 0x00


	//----- nvinfo : EIATTR_KPARAM_INFO
	.align		4
.L_15:
        /*003c*/ 	.byte	0x04, 0x17
        /*003e*/ 	.short	(.L_17 - .L_16)
.L_16:
        /*0040*/ 	.word	0x00000000
        /*0044*/ 	.short	0x0007
        /*0046*/ 	.short	0x0038
        /*0048*/ 	.byte	0x00, 0xf4, 0x21, 0x00


	//----- nvinfo : EIATTR_KPARAM_INFO
	.align		4
.L_17:
        /*004c*/ 	.byte	0x04, 0x17
        /*004e*/ 	.short	(.L_19 - .L_18)
.L_18:
        /*0050*/ 	.word	0x00000000
        /*0054*/ 	.short	0x0006
        /*0056*/ 	.short	0x0030
        /*0058*/ 	.byte	0x00, 0xf4, 0x21, 0x00


	//----- nvinfo : EIATTR_KPARAM_INFO
	.align		4
.L_19:
        /*005c*/ 	.byte	0x04, 0x17
        /*005e*/ 	.short	(.L_21 - .L_20)
.L_20:
        /*0060*/ 	.word	0x00000000
        /*0064*/ 	.short	0x0005
        /*0066*/ 	.short	0x0028
        /*0068*/ 	.byte	0x00, 0xf4, 0x21, 0x00


	//----- nvinfo : EIATTR_KPARAM_INFO
	.align		4
.L_21:
        /*006c*/ 	.byte	0x04, 0x17
        /*006e*/ 	.short	(.L_23 - .L_22)
.L_22:
        /*0070*/ 	.word	0x00000000
        /*0074*/ 	.short	0x0004
        /*0076*/ 	.short	0x0020
        /*0078*/ 	.byte	0x00, 0xf4, 0x21, 0x00


	//----- nvinfo : EIATTR_KPARAM_INFO
	.align		4
.L_23:
        /*007c*/ 	.byte	0x04, 0x17
        /*007e*/ 	.short	(.L_25 - .L_24)
.L_24:
        /*0080*/ 	.word	0x00000000
        /*0084*/ 	.short	0x0003
        /*0086*/ 	.short	0x0018
        /*0088*/ 	.byte	0x00, 0xf4, 0x21, 0x00


	//----- nvinfo : EIATTR_KPARAM_INFO
	.align		4
.L_25:
        /*008c*/ 	.byte	0x04, 0x17
        /*008e*/ 	.short	(.L_27 - .L_26)
.L_26:
        /*0090*/ 	.word	0x00000000
        /*0094*/ 	.short	0x0002
        /*0096*/ 	.short	0x0010
        /*0098*/ 	.byte	0x00, 0xf4, 0x21, 0x00


	//----- nvinfo : EIATTR_KPARAM_INFO
	.align		4
.L_27:
        /*009c*/ 	.byte	0x04, 0x17
        /*009e*/ 	.short	(.L_29 - .L_28)
.L_28:
        /*00a0*/ 	.word	0x00000000
        /*00a4*/ 	.short	0x0001
        /*00a6*/ 	.short	0x0008
        /*00a8*/ 	.byte	0x00, 0xf4, 0x21, 0x00


	//----- nvinfo : EIATTR_KPARAM_INFO
	.align		4
.L_29:
        /*00ac*/ 	.byte	0x04, 0x17
        /*00ae*/ 	.short	(.L_31 - .L_30)
.L_30:
        /*00b0*/ 	.word	0x00000000
        /*00b4*/ 	.short	0x0000
        /*00b6*/ 	.short	0x0000
        /*00b8*/ 	.byte	0x00, 0xf4, 0x21, 0x00


	//----- nvinfo : EIATTR_MAXREG_COUNT
	.align		4
.L_31:
        /*00bc*/ 	.byte	0x03, 0x1b
        /*00be*/ 	.short	0x00ff


	//----- nvinfo : EIATTR_EXIT_INSTR_OFFSETS
	.align		4
        /*00c0*/ 	.byte	0x04, 0x1c
        /*00c2*/ 	.short	(.L_33 - .L_32)


	//   ....[0]....
.L_32:
        /*00c4*/ 	.word	0x00000380


	//----- nvinfo : EIATTR_REQNTID
	.align		4
.L_33:
        /*00c8*/ 	.byte	0x04, 0x10
        /*00ca*/ 	.short	(.L_35 - .L_34)
.L_34:
        /*00cc*/ 	.word	0x00000100
        /*00d0*/ 	.word	0x00000001
        /*00d4*/ 	.word	0x00000001
.L_35:


//--------------------- .nv.callgraph             --------------------------
	.section	.nv.callgraph,"",@"SHT_CUDA_CALLGRAPH"
	.align	4
	.sectionentsize	8
	.align		4
        /*0000*/ 	.word	0x00000000
	.align		4
        /*0004*/ 	.word	0xffffffff
	.align		4
        /*0008*/ 	.word	0x00000000
	.align		4
        /*000c*/ 	.word	0xfffffffe
	.align		4
        /*0010*/ 	.word	0x00000000
	.align		4
        /*0014*/ 	.word	0xfffffffd
	.align		4
        /*0018*/ 	.word	0x00000000
	.align		4
        /*001c*/ 	.word	0xfffffffc


//--------------------- .nv.rel.action            --------------------------
	.section	.nv.rel.action,"",@"SHT_CUDA_RELOCINFO"
	.align	8
	.sectionentsize	8
        /*0000*/ 	.byte	0x73, 0x00, 0x00, 0x00, 0x00, 0x00, 0x00, 0x00, 0x00, 0x00, 0x00, 0x11, 0x25, 0x00, 0x05, 0x36


//--------------------- .nv.constant0.triton_poi_fused_add_mul_18 --------------------------
	.section	.nv.constant0.triton_poi_fused_add_mul_18,"a",@progbits
	.sectionflags	@""
	.align	4
.nv.constant0.triton_poi_fused_add_mul_18:
	.zero		432


//--------------------- .text.triton_poi_fused_add_mul_18 --------------------------
	.section	.text.triton_poi_fused_add_mul_18,"ax",@progbits
	.sectioninfo	@"SHI_REGISTERS=22"
	.align	128
        .global         triton_poi_fused_add_mul_18
        .type           triton_poi_fused_add_mul_18,@function
        .size           triton_poi_fused_add_mul_18,(.L_x_1 - triton_poi_fused_add_mul_18)
        .other          triton_poi_fused_add_mul_18,@"STO_CUDA_ENTRY STV_DEFAULT"
triton_poi_fused_add_mul_18:
.text.triton_poi_fused_add_mul_18:
[----:B------:R-:W-:Y:S02]  /*0000*/  IMAD.MOV.U32 R1, RZ, RZ, c[0x0][0x28] ;  /* 0x00000a00ff017624 */ /* 0x000fe400078e00ff */
[----:B------:R-:W0:Y:S01]  /*0010*/  S2R R0, SR_TID.X ;  /* 0x0000000000007919 */ /* 0x000e220000002100 */
[----:B------:R-:W-:Y:S01]  /*0020*/  MOV R17, 0x2 ;  /* 0x0000000200117802 */ /* 0x000fe20000000f00 */
[----:B------:R-:W-:Y:S02]  /*0030*/  ULDC.64 UR4, c[0x0][0x118] ;  /* 0x0000460000047ab9 */ /* 0x000fe40000000a00 */
[----:B------:R-:W1:Y:S01]  /*0040*/  S2R R3, SR_CTAID.X ;  /* 0x0000000000037919 */ /* 0x000e620000002500 */
[----:B0-----:R-:W-:-:S05]  /*0050*/  LOP3.LUT R0, R0, 0xff, RZ, 0xc0, !PT ;  /* 0x000000ff00007812 */ /* 0x001fca00078ec0ff */
[----:B-1----:R-:W-:-:S04]  /*0060*/  IMAD R0, R3, 0x100, R0 ;  /* 0x0000010003007824 */ /* 0x002fc800078e0200 */
[----:B------:R-:W-:-:S05]  /*0070*/  IMAD.HI R2, R0, 0x2aaaaaab, RZ ;  /* 0x2aaaaaab00027827 */ /* 0x000fca00078e02ff */
[----:B------:R-:W-:-:S04]  /*0080*/  SHF.R.U32.HI R3, RZ, 0x1f, R2 ;  /* 0x0000001fff037819 */ /* 0x000fc80000011602 */
[----:B------:R-:W-:-:S05]  /*0090*/  LEA.HI.SX32 R7, R2, R3, 0x17 ;  /* 0x0000000302077211 */ /* 0x000fca00078fbaff */
[----:B------:R-:W-:-:S04]  /*00a0*/  IMAD.WIDE R2, R7, R17, c[0x0][0x180] ;  /* 0x0000600007027625 */ /* 0x000fc800078e0211 */
[CC--:B------:R-:W-:Y:S01]  /*00b0*/  IMAD.WIDE R4, R7.reuse, R17.reuse, c[0x0][0x188] ;  /* 0x0000620007047625 */ /* 0x0c0fe200078e0211 */
[----:B------:R0:W2:Y:S04]  /*00c0*/  LDG.E.EL.U16 R15, [R2.64] ;  /* 0x00000004020f7981 */ /* 0x0000a8000c2e1500 */
[----:B------:R1:W3:Y:S01]  /*00d0*/  LDG.E.EL.U16 R16, [R4.64] ;  /* 0x0000000404107981 */ /* 0x0002e2000c2e1500 */
[----:B------:R-:W-:Y:S02]  /*00e0*/  IMAD R12, R7, -0xc00, R0 ;  /* 0xfffff400070c7824 */ /* 0x000fe400078e0200 */
[----:B------:R-:W-:Y:S02]  /*00f0*/  IMAD.MOV.U32 R19, RZ, RZ, 0x4 ;  /* 0x00000004ff137424 */ /* 0x000fe400078e00ff */
[C---:B------:R-:W-:Y:S01]  /*0100*/  IMAD.WIDE R10, R12.reuse, R17, c[0x0][0x190] ;  /* 0x000064000c0a7625 */ /* 0x040fe200078e0211 */
[----:B------:R-:W-:-:S03]  /*0110*/  IADD3 R14, R12, 0x3c00, RZ ;  /* 0x00003c000c0e7810 */ /* 0x000fc60007ffe0ff */
[----:B------:R-:W-:Y:S02]  /*0120*/  IMAD.WIDE R8, R0, R19, c[0x0][0x178] ;  /* 0x00005e0000087625 */ /* 0x000fe400078e0213 */
[----:B------:R-:W4:Y:S02]  /*0130*/  LDG.E.EL.U16 R10, [R10.64] ;  /* 0x000000040a0a7981 */ /* 0x000f24000c2e1500 */
[-C--:B------:R-:W-:Y:S02]  /*0140*/  IMAD.WIDE.U32 R6, R14, R17.reuse, c[0x0][0x170] ;  /* 0x00005c000e067625 */ /* 0x080fe400078e0011 */
[----:B------:R3:W5:Y:S02]  /*0150*/  LDG.E R8, [R8.64] ;  /* 0x0000000408087981 */ /* 0x000764000c1e1900 */
[----:B------:R-:W-:Y:S02]  /*0160*/  IMAD.WIDE R12, R12, R17, c[0x0][0x198] ;  /* 0x000066000c0c7625 */ /* 0x000fe400078e0211 */
[----:B------:R-:W4:Y:S02]  /*0170*/  LDG.E.EL.U16 R6, [R6.64] ;  /* 0x0000000406067981 */ /* 0x000f24000c2e1500 */
[----:B-1----:R-:W-:-:S02]  /*0180*/  IMAD.WIDE.U32 R4, R14, R19, c[0x0][0x168] ;  /* 0x00005a000e047625 */ /* 0x002fc400078e0013 */
[----:B------:R-:W4:Y:S02]  /*0190*/  LDG.E.EL.U16 R12, [R12.64] ;  /* 0x000000040c0c7981 */ /* 0x000f24000c2e1500 */
[----:B0-----:R-:W-:Y:S02]  /*01a0*/  IMAD.WIDE R2, R0, R17, c[0x0][0x160] ;  /* 0x0000580000027625 */ /* 0x001fe400078e0211 */
[----:B------:R0:W4:Y:S04]  /*01b0*/  LDG.E.EL R4, [R4.64] ;  /* 0x0000000404047981 */ /* 0x000128000c2e1900 */
[----:B------:R-:W4:Y:S01]  /*01c0*/  LDG.E.U16 R0, [R2.64] ;  /* 0x0000000402007981 */ /* 0x000f22000c1e1500 */
[----:B--2---:R-:W-:-:S04]  /*01d0*/  SHF.L.U32 R14, R15, 0x10, RZ ;  /* 0x000000100f0e7819 */ /* 0x004fc800000006ff */
[----:B------:R-:W-:Y:S01]  /*01e0*/  FSETP.GE.AND P0, PT, R14, RZ, PT ;  /* 0x000000ff0e00720b */ /* 0x000fe20003f06000 */
[----:B---3--:R-:W-:-:S03]  /*01f0*/  IMAD.U32 R9, R16, 0x10000, RZ ;  /* 0x0001000010097824 */ /* 0x008fc600078e00ff */
[----:B------:R-:W-:Y:S02]  /*0200*/  SEL R15, R15, RZ, !P0 ;  /* 0x000000ff0f0f7207 */ /* 0x000fe40004000000 */
[----:B------:R-:W-:Y:S02]  /*0210*/  FSETP.GTU.AND P0, PT, R9, RZ, PT ;  /* 0x000000ff0900720b */ /* 0x000fe40003f0c000 */
[----:B------:R-:W-:Y:S02]  /*0220*/  SHF.L.U32 R15, R15, 0x10, RZ ;  /* 0x000000100f0f7819 */ /* 0x000fe400000006ff */
[----:B------:R-:W-:-:S03]  /*0230*/  SEL R16, R16, RZ, P0 ;  /* 0x000000ff10107207 */ /* 0x000fc60000000000 */
[----:B------:R-:W-:Y:S02]  /*0240*/  FADD R15, RZ, -R15 ;  /* 0x8000000fff0f7221 */ /* 0x000fe40000000000 */
[----:B------:R-:W-:-:S05]  /*0250*/  IMAD.U32 R16, R16, 0x10000, RZ ;  /* 0x0001000010107824 */ /* 0x000fca00078e00ff */
[C---:B------:R-:W-:Y:S02]  /*0260*/  FSETP.GT.AND P0, PT, R15.reuse, R16, PT ;  /* 0x000000100f00720b */ /* 0x040fe40003f04000 */
[----:B------:R-:W-:-:S11]  /*0270*/  FSETP.NAN.AND P1, PT, R15, R15, PT ;  /* 0x0000000f0f00720b */ /* 0x000fd60003f28000 */
[----:B------:R-:W-:-:S05]  /*0280*/  @!P0 FSEL R15, R15, R16, P1 ;  /* 0x000000100f0f8208 */ /* 0x000fca0000800000 */
[----:B------:R-:W-:-:S05]  /*0290*/  FMUL R15, R15, 0.0078740157186985015869 ;  /* 0x3c0102040f0f7820 */ /* 0x000fca0000400000 */
[C---:B------:R-:W-:Y:S02]  /*02a0*/  FSETP.GT.AND P0, PT, R15.reuse, 9.9999997473787516356e-06, PT ;  /* 0x3727c5ac0f00780b */ /* 0x040fe40003f04000 */
[----:B------:R-:W-:Y:S02]  /*02b0*/  FSETP.NAN.AND P1, PT, R15, R15, PT ;  /* 0x0000000f0f00720b */ /* 0x000fe40003f28000 */
[----:B-----5:R-:W-:Y:S01]  /*02c0*/  I2FP.F32.S32 R8, R8 ;  /* 0x0000000800087245 */ /* 0x020fe20000201400 */
[----:B----4-:R-:W-:Y:S01]  /*02d0*/  IMAD.U32 R10, R10, 0x10000, RZ ;  /* 0x000100000a0a7824 */ /* 0x010fe200078e00ff */
[----:B0-----:R-:W-:Y:S02]  /*02e0*/  SHF.L.U32 R5, R6, 0x10, RZ ;  /* 0x0000001006057819 */ /* 0x001fe400000006ff */
[----:B------:R-:W-:-:S05]  /*02f0*/  SHF.L.U32 R7, R12, 0x10, RZ ;  /* 0x000000100c077819 */ /* 0x000fca00000006ff */
[----:B------:R-:W-:Y:S01]  /*0300*/  @!P0 FSEL R15, R15, 9.9999997473787516356e-06, P1 ;  /* 0x3727c5ac0f0f8808 */ /* 0x000fe20000800000 */
[----:B------:R-:W-:Y:S01]  /*0310*/  FADD R4, R4, R5 ;  /* 0x0000000504047221 */ /* 0x000fe20000000000 */
[----:B------:R-:W-:-:S03]  /*0320*/  SHF.L.U32 R0, R0, 0x10, RZ ;  /* 0x0000001000007819 */ /* 0x000fc600000006ff */
[----:B------:R-:W-:-:S04]  /*0330*/  FMUL R15, R8, R15 ;  /* 0x0000000f080f7220 */ /* 0x000fc80000400000 */
[----:B------:R-:W-:-:S04]  /*0340*/  FFMA R7, R10, R15, R7 ;  /* 0x0000000f0a077223 */ /* 0x000fc80000000007 */
[----:B------:R-:W-:-:S05]  /*0350*/  FFMA R0, R7, R4, R0 ;  /* 0x0000000407007223 */ /* 0x000fca0000000000 */
[----:B------:R-:W-:-:S05]  /*0360*/  F2FP.BF16.PACK_AB R0, RZ, R0 ;  /* 0x00000000ff00723e */ /* 0x000fca00000010ff */
[----:B------:R-:W-:Y:S01]  /*0370*/  STG.E.U16 [R2.64], R0 ;  /* 0x0000000002007986 */ /* 0x000fe2000c101504 */
[----:B------:R-:W-:Y:S05]  /*0380*/  EXIT ;  /* 0x000000000000794d */ /* 0x000fea0003800000 */
.L_x_0:
[----:B------:R-:W-:-:S00]  /*0390*/  BRA `(.L_x_0) ;  /* 0xfffffff000007947 */ /* 0x000fc0000383ffff */
[----:B------:R-:W-:-:S00]  /*03a0*/  NOP ;  /* 0x0000000000007918 */ /* 0x000fc00000000000 */
        /* <DEDUP_REMOVED lines=13> */
.L_x_1:
